//
// Generated by NVIDIA NVVM Compiler
//
// Compiler Build ID: CL-29190527
// Cuda compilation tools, release 11.1, V11.1.105
// Based on LLVM 3.4svn
//

.version 7.1
.target sm_80
.address_size 64

	// .globl	Fused_BroadcastTo_inplace_assign_builder_BroadcastTo_inplace_assign_builder_B_more_parallel_7098173032905717651_kernel0

.visible .entry Fused_BroadcastTo_inplace_assign_builder_BroadcastTo_inplace_assign_builder_B_more_parallel_7098173032905717651_kernel0(
	.param .u64 Fused_BroadcastTo_inplace_assign_builder_BroadcastTo_inplace_assign_builder_B_more_parallel_7098173032905717651_kernel0_param_0,
	.param .u64 Fused_BroadcastTo_inplace_assign_builder_BroadcastTo_inplace_assign_builder_B_more_parallel_7098173032905717651_kernel0_param_1,
	.param .u64 Fused_BroadcastTo_inplace_assign_builder_BroadcastTo_inplace_assign_builder_B_more_parallel_7098173032905717651_kernel0_param_2,
	.param .u64 Fused_BroadcastTo_inplace_assign_builder_BroadcastTo_inplace_assign_builder_B_more_parallel_7098173032905717651_kernel0_param_3
)
{
	.reg .pred 	%p<4>;
	.reg .b32 	%r<6>;
	.reg .b64 	%rd<9>;


	ld.param.u64 	%rd1, [Fused_BroadcastTo_inplace_assign_builder_BroadcastTo_inplace_assign_builder_B_more_parallel_7098173032905717651_kernel0_param_0];
	ld.param.u64 	%rd2, [Fused_BroadcastTo_inplace_assign_builder_BroadcastTo_inplace_assign_builder_B_more_parallel_7098173032905717651_kernel0_param_1];
	ld.param.u64 	%rd3, [Fused_BroadcastTo_inplace_assign_builder_BroadcastTo_inplace_assign_builder_B_more_parallel_7098173032905717651_kernel0_param_2];
	ld.param.u64 	%rd4, [Fused_BroadcastTo_inplace_assign_builder_BroadcastTo_inplace_assign_builder_B_more_parallel_7098173032905717651_kernel0_param_3];
	mov.u32 	%r1, %ctaid.x;
	setp.lt.s32	%p1, %r1, 1;
	@%p1 bra 	BB0_6;

	setp.lt.s32	%p2, %r1, 2;
	@%p2 bra 	BB0_5;
	bra.uni 	BB0_2;

BB0_5:
	cvta.to.global.u64 	%rd7, %rd2;
	mov.u32 	%r4, 0;
	st.global.u32 	[%rd7], %r4;
	bra.uni 	BB0_7;

BB0_6:
	cvta.to.global.u64 	%rd8, %rd1;
	mov.u32 	%r5, 0;
	st.global.u32 	[%rd8], %r5;
	bra.uni 	BB0_7;

BB0_2:
	setp.lt.s32	%p3, %r1, 3;
	@%p3 bra 	BB0_4;
	bra.uni 	BB0_3;

BB0_4:
	cvta.to.global.u64 	%rd6, %rd3;
	mov.u32 	%r3, 0;
	st.global.u32 	[%rd6], %r3;
	bra.uni 	BB0_7;

BB0_3:
	cvta.to.global.u64 	%rd5, %rd4;
	mov.u32 	%r2, 0;
	st.global.u32 	[%rd5], %r2;

BB0_7:
	ret;
}




// ===== COMPILED SASS (sm_100) =====

	.target	sm_100

	.elftype	@"ET_EXEC"


//--------------------- .note.nv.tkinfo           --------------------------
	.section	.note.nv.tkinfo,"",@"SHT_NOTE"
	.sectionflags	@"SHF_NOTE_NV_TKINFO"
	.tkinfo
        /*0018*/ 	.word	0x00000002
        /*0030*/ 	.string	""
        /*0030*/ 	.string	"ptxas"
        /*0030*/ 	.string	"Cuda compilation tools, release 13.0, V13.0.88"
        /*0030*/ 	.string	"Build cuda_13.0.r13.0/compiler.36424714_0"
        /*0030*/ 	.string	"-arch sm_100 "



//--------------------- .note.nv.cuinfo           --------------------------
	.section	.note.nv.cuinfo,"",@"SHT_NOTE"
	.sectionflags	@"SHF_NOTE_NV_CUINFO"
        /*0018*/ 	.short	0x0002
        /*001a*/ 	.short	0x0050
        /*001c*/ 	.short	0x0082
	.zero		2


//--------------------- .nv.info                  --------------------------
	.section	.nv.info,"",@"SHT_CUDA_INFO"
	.align	4


	//----- nvinfo : EIATTR_REGCOUNT
	.align		4
        /*0000*/ 	.byte	0x04, 0x2f
        /*0002*/ 	.short	(.L_1 - .L_0)
	.align		4
.L_0:
        /*0004*/ 	.word	index@(Fused_BroadcastTo_inplace_assign_builder_BroadcastTo_inplace_assign_builder_B_more_parallel_7098173032905717651_kernel0)
        /*0008*/ 	.word	0x00000006


	//----- nvinfo : EIATTR_FRAME_SIZE
	.align		4
.L_1:
        /*000c*/ 	.byte	0x04, 0x11
        /*000e*/ 	.short	(.L_3 - .L_2)
	.align		4
.L_2:
        /*0010*/ 	.word	index@(Fused_BroadcastTo_inplace_assign_builder_BroadcastTo_inplace_assign_builder_B_more_parallel_7098173032905717651_kernel0)
        /*0014*/ 	.word	0x00000000


	//----- nvinfo : EIATTR_MIN_STACK_SIZE
	.align		4
.L_3:
        /*0018*/ 	.byte	0x04, 0x12
        /*001a*/ 	.short	(.L_5 - .L_4)
	.align		4
.L_4:
        /*001c*/ 	.word	index@(Fused_BroadcastTo_inplace_assign_builder_BroadcastTo_inplace_assign_builder_B_more_parallel_7098173032905717651_kernel0)
        /*0020*/ 	.word	0x00000000
.L_5:


//--------------------- .nv.compat                --------------------------
	.section	.nv.compat,"",@"SHT_CUDA_COMPAT_INFO"
	.align	4
        /*0000*/ 	.byte	0x02, 0x09, 0x00, 0x00, 0x02, 0x02, 0x01, 0x00, 0x02, 0x05, 0x05, 0x00, 0x03, 0x07, 0x01, 0x01
        /*0010*/ 	.byte	0x02, 0x03, 0x00, 0x00, 0x02, 0x06, 0x01, 0x00, 0x04, 0x0b, 0x08, 0x00, 0x09, 0x00, 0x00, 0x00
        /*0020*/ 	.byte	0x00, 0x00, 0x00, 0x00


//--------------------- .nv.info.Fused_BroadcastTo_inplace_assign_builder_BroadcastTo_inplace_assign_builder_B_more_parallel_7098173032905717651_kernel0 --------------------------
	.section	.nv.info.Fused_BroadcastTo_inplace_assign_builder_BroadcastTo_inplace_assign_builder_B_more_parallel_7098173032905717651_kernel0,"",@"SHT_CUDA_INFO"
	.sectionflags	@""
	.align	4


	//----- nvinfo : EIATTR_CUDA_API_VERSION
	.align		4
        /*0000*/ 	.byte	0x04, 0x37
        /*0002*/ 	.short	(.L_7 - .L_6)
.L_6:
        /*0004*/ 	.word	0x00000082


	//----- nvinfo : EIATTR_KPARAM_INFO
	.align		4
.L_7:
        /*0008*/ 	.byte	0x04, 0x17
        /*000a*/ 	.short	(.L_9 - .L_8)
.L_8:
        /*000c*/ 	.word	0x00000000
        /*0010*/ 	.short	0x0003
        /*0012*/ 	.short	0x0018
        /*0014*/ 	.byte	0x00, 0xf0, 0x21, 0x00


	//----- nvinfo : EIATTR_KPARAM_INFO
	.align		4
.L_9:
        /*0018*/ 	.byte	0x04, 0x17
        /*001a*/ 	.short	(.L_11 - .L_10)
.L_10:
        /*001c*/ 	.word	0x00000000
        /*0020*/ 	.short	0x0002
        /*0022*/ 	.short	0x0010
        /*0024*/ 	.byte	0x00, 0xf0, 0x21, 0x00


	//----- nvinfo : EIATTR_KPARAM_INFO
	.align		4
.L_11:
        /*0028*/ 	.byte	0x04, 0x17
        /*002a*/ 	.short	(.L_13 - .L_12)
.L_12:
        /*002c*/ 	.word	0x00000000
        /*0030*/ 	.short	0x0001
        /*0032*/ 	.short	0x0008
        /*0034*/ 	.byte	0x00, 0xf0, 0x21, 0x00


	//----- nvinfo : EIATTR_KPARAM_INFO
	.align		4
.L_13:
        /*0038*/ 	.byte	0x04, 0x17
        /*003a*/ 	.short	(.L_15 - .L_14)
.L_14:
        /*003c*/ 	.word	0x00000000
        /*0040*/ 	.short	0x0000
        /*0042*/ 	.short	0x0000
        /*0044*/ 	.byte	0x00, 0xf0, 0x21, 0x00


	//----- nvinfo : EIATTR_SPARSE_MMA_MASK
	.align		4
.L_15:
        /*0048*/ 	.byte	0x03, 0x50
        /*004a*/ 	.short	0x0000


	//----- nvinfo : EIATTR_MAXREG_COUNT
	.align		4
        /*004c*/ 	.byte	0x03, 0x1b
        /*004e*/ 	.short	0x00ff


	//----- nvinfo : EIATTR_MERCURY_ISA_VERSION
	.align		4
        /*0050*/ 	.byte	0x03, 0x5f
        /*0052*/ 	.short	0x0101


	//----- nvinfo : EIATTR_VRC_CTA_INIT_COUNT
	.align		4
        /*0054*/ 	.byte	0x02, 0x4a
	.zero		1
	.zero		1


	//----- nvinfo : EIATTR_EXIT_INSTR_OFFSETS
	.align		4
        /*0058*/ 	.byte	0x04, 0x1c
        /*005a*/ 	.short	(.L_17 - .L_16)


	//   ....[0]....
.L_16:
        /*005c*/ 	.word	0x000000a0


	//   ....[1]....
        /*0060*/ 	.word	0x000000d0


	//   ....[2]....
        /*0064*/ 	.word	0x00000100


	//   ....[3]....
        /*0068*/ 	.word	0x00000130


	//----- nvinfo : EIATTR_CBANK_PARAM_SIZE
	.align		4
.L_17:
        /*006c*/ 	.byte	0x03, 0x19
        /*006e*/ 	.short	0x0020


	//----- nvinfo : EIATTR_PARAM_CBANK
	.align		4
        /*0070*/ 	.byte	0x04, 0x0a
        /*0072*/ 	.short	(.L_19 - .L_18)
	.align		4
.L_18:
        /*0074*/ 	.word	index@(.nv.constant0.Fused_BroadcastTo_inplace_assign_builder_BroadcastTo_inplace_assign_builder_B_more_parallel_7098173032905717651_kernel0)
        /*0078*/ 	.short	0x0380
        /*007a*/ 	.short	0x0020


	//----- nvinfo : EIATTR_SW_WAR
	.align		4
.L_19:
        /*007c*/ 	.byte	0x04, 0x36
        /*007e*/ 	.short	(.L_21 - .L_20)
.L_20:
        /*0080*/ 	.word	0x00000008
.L_21:


//--------------------- .nv.callgraph             --------------------------
	.section	.nv.callgraph,"",@"SHT_CUDA_CALLGRAPH"
	.align	4
	.sectionentsize	8
	.align		4
        /*0000*/ 	.word	0x00000000
	.align		4
        /*0004*/ 	.word	0xffffffff
	.align		4
        /*0008*/ 	.word	0x00000000
	.align		4
        /*000c*/ 	.word	0xfffffffe
	.align		4
        /*0010*/ 	.word	0x00000000
	.align		4
        /*0014*/ 	.word	0xfffffffd
	.align		4
        /*0018*/ 	.word	0x00000000
	.align		4
        /*001c*/ 	.word	0xfffffffc


//--------------------- .text.Fused_BroadcastTo_inplace_assign_builder_BroadcastTo_inplace_assign_builder_B_more_parallel_7098173032905717651_kernel0 --------------------------
	.section	.text.Fused_BroadcastTo_inplace_assign_builder_BroadcastTo_inplace_assign_builder_B_more_parallel_7098173032905717651_kernel0,"ax",@progbits
	.align	128
        .global         Fused_BroadcastTo_inplace_assign_builder_BroadcastTo_inplace_assign_builder_B_more_parallel_7098173032905717651_kernel0
        .type           Fused_BroadcastTo_inplace_assign_builder_BroadcastTo_inplace_assign_builder_B_more_parallel_7098173032905717651_kernel0,@function
        .size           Fused_BroadcastTo_inplace_assign_builder_BroadcastTo_inplace_assign_builder_B_more_parallel_7098173032905717651_kernel0,(.L_x_3 - Fused_BroadcastTo_inplace_assign_builder_BroadcastTo_inplace_assign_builder_B_more_parallel_7098173032905717651_kernel0)
        .other          Fused_BroadcastTo_inplace_assign_builder_BroadcastTo_inplace_assign_builder_B_more_parallel_7098173032905717651_kernel0,@"STO_CUDA_ENTRY STV_DEFAULT"
Fused_BroadcastTo_inplace_assign_builder_BroadcastTo_inplace_assign_builder_B_more_parallel_7098173032905717651_kernel0:
.text.Fused_BroadcastTo_inplace_assign_builder_BroadcastTo_inplace_assign_builder_B_more_parallel_7098173032905717651_kernel0:
[----:B------:R-:W-:Y:S01]  /*0000*/  LDC R1, c[0x0][0x37c] ;  /* 0x0000df00ff017b82 */ /* 0x000fe20000000800 */
[----:B------:R-:W0:Y:S01]  /*0010*/  S2R R0, SR_CTAID.X ;  /* 0x0000000000007919 */ /* 0x000e220000002500 */
[----:B------:R-:W1:Y:S01]  /*0020*/  LDCU.64 UR4, c[0x0][0x358] ;  /* 0x00006b00ff0477ac */ /* 0x000e620008000a00 */
[----:B0-----:R-:W-:-:S13]  /*0030*/  ISETP.GE.AND P0, PT, R0, 0x1, PT ;  /* 0x000000010000780c */ /* 0x001fda0003f06270 */
[----:B-1----:R-:W-:Y:S05]  /*0040*/  @!P0 BRA `(.L_x_0) ;  /* 0x0000000000308947 */ /* 0x002fea0003800000 */
[----:B------:R-:W-:-:S13]  /*0050*/  ISETP.GE.AND P0, PT, R0, 0x2, PT ;  /* 0x000000020000780c */ /* 0x000fda0003f06270 */
[----:B------:R-:W-:Y:S05]  /*0060*/  @!P0 BRA `(.L_x_1) ;  /* 0x00000000001c8947 */ /* 0x000fea0003800000 */
[----:B------:R-:W-:-:S13]  /*0070*/  ISETP.GE.AND P0, PT, R0, 0x3, PT ;  /* 0x000000030000780c */ /* 0x000fda0003f06270 */
[----:B------:R-:W0:Y:S02]  /*0080*/  @P0 LDC.64 R2, c[0x0][0x398] ;  /* 0x0000e600ff020b82 */ /* 0x000e240000000a00 */
[----:B0-----:R0:W-:Y:S01]  /*0090*/  @P0 STG.E desc[UR4][R2.64], RZ ;  /* 0x000000ff02000986 */ /* 0x0011e2000c101904 */
[----:B------:R-:W-:Y:S05]  /*00a0*/  @P0 EXIT ;  /* 0x000000000000094d */ /* 0x000fea0003800000 */
[----:B0-----:R-:W0:Y:S02]  /*00b0*/  LDC.64 R2, c[0x0][0x390] ;  /* 0x0000e400ff027b82 */ /* 0x001e240000000a00 */
[----:B0-----:R-:W-:Y:S01]  /*00c0*/  STG.E desc[UR4][R2.64], RZ ;  /* 0x000000ff02007986 */ /* 0x001fe2000c101904 */
[----:B------:R-:W-:Y:S05]  /*00d0*/  EXIT ;  /* 0x000000000000794d */ /* 0x000fea0003800000 */
.L_x_1:
[----:B------:R-:W0:Y:S02]  /*00e0*/  LDC.64 R2, c[0x0][0x388] ;  /* 0x0000e200ff027b82 */ /* 0x000e240000000a00 */
[----:B0-----:R-:W-:Y:S01]  /*00f0*/  STG.E desc[UR4][R2.64], RZ ;  /* 0x000000ff02007986 */ /* 0x001fe2000c101904 */
[----:B------:R-:W-:Y:S05]  /*0100*/  EXIT ;  /* 0x000000000000794d */ /* 0x000fea0003800000 */
.L_x_0:
[----:B------:R-:W0:Y:S02]  /*0110*/  LDC.64 R2, c[0x0][0x380] ;  /* 0x0000e000ff027b82 */ /* 0x000e240000000a00 */
[----:B0-----:R-:W-:Y:S01]  /*0120*/  STG.E desc[UR4][R2.64], RZ ;  /* 0x000000ff02007986 */ /* 0x001fe2000c101904 */
[----:B------:R-:W-:Y:S05]  /*0130*/  EXIT ;  /* 0x000000000000794d */ /* 0x000fea0003800000 */
.L_x_2:
[----:B------:R-:W-:-:S00]  /*0140*/  BRA `(.L_x_2) ;  /* 0xfffffffc00fc7947 */ /* 0x000fc0000383ffff */
[----:B------:R-:W-:-:S00]  /*0150*/  NOP ;  /* 0x0000000000007918 */ /* 0x000fc00000000000 */
        /* <DEDUP_REMOVED lines=10> */
.L_x_3:


//--------------------- .nv.shared.reserved.0     --------------------------
	.section	.nv.shared.reserved.0,"aw",@nobits
	.weak		__nv_reservedSMEM_offset_0_alias
	.size		__nv_reservedSMEM_offset_0_alias, 0, 64
	.other		__nv_reservedSMEM_offset_0_alias,@"STO_CUDA_RESERVED_SHARED STV_DEFAULT"
__nv_reservedSMEM_offset_0_alias:
	.zero		0
	.zero		64


//--------------------- .nv.constant0.Fused_BroadcastTo_inplace_assign_builder_BroadcastTo_inplace_assign_builder_B_more_parallel_7098173032905717651_kernel0 --------------------------
	.section	.nv.constant0.Fused_BroadcastTo_inplace_assign_builder_BroadcastTo_inplace_assign_builder_B_more_parallel_7098173032905717651_kernel0,"a",@progbits
	.sectionflags	@""
	.align	4
.nv.constant0.Fused_BroadcastTo_inplace_assign_builder_BroadcastTo_inplace_assign_builder_B_more_parallel_7098173032905717651_kernel0:
	.zero		928


//--------------------- SYMBOLS --------------------------

	.type		.nv.reservedSmem.offset0,@object
	.size		.nv.reservedSmem.offset0,0x4
